//
// Generated by NVIDIA NVVM Compiler
//
// Compiler Build ID: CL-36424714
// Cuda compilation tools, release 13.0, V13.0.88
// Based on NVVM 20.0.0
//

.version 9.0
.target sm_100
.address_size 64

	// .globl	_ZN11memory_test21GlobalToDynamicSharedIfEEvPKT_PS1_
.extern .shared .align 16 .b8 _ZN11memory_test18shared_memory_poolE[];

.visible .entry _ZN11memory_test21GlobalToDynamicSharedIfEEvPKT_PS1_(
	.param .u64 .ptr .align 1 _ZN11memory_test21GlobalToDynamicSharedIfEEvPKT_PS1__param_0,
	.param .u64 .ptr .align 1 _ZN11memory_test21GlobalToDynamicSharedIfEEvPKT_PS1__param_1
)
{
	.reg .b32 	%r<16>;
	.reg .b32 	%f<2>;
	.reg .b64 	%rd<10>;

	ld.param.u64 	%rd1, [_ZN11memory_test21GlobalToDynamicSharedIfEEvPKT_PS1__param_0];
	cvta.to.global.u64 	%rd2, %rd1;
	mov.u32 	%r1, %ntid.x;
	mov.u32 	%r2, %ntid.y;
	mul.lo.s32 	%r3, %r1, %r2;
	mov.u32 	%r4, %nctaid.y;
	mul.lo.s32 	%r5, %r3, %r4;
	mov.u32 	%r6, %ctaid.x;
	mul.wide.u32 	%rd3, %r5, %r6;
	mov.u32 	%r7, %ctaid.y;
	mul.lo.s32 	%r8, %r3, %r7;
	cvt.u64.u32 	%rd4, %r8;
	mov.u32 	%r9, %tid.y;
	mov.u32 	%r10, %tid.x;
	mad.lo.s32 	%r11, %r9, %r1, %r10;
	cvt.u64.u32 	%rd5, %r11;
	add.s64 	%rd6, %rd5, %rd4;
	add.s64 	%rd7, %rd6, %rd3;
	add.s32 	%r12, %r11, %r8;
	shl.b64 	%rd8, %rd7, 2;
	add.s64 	%rd9, %rd2, %rd8;
	ld.global.nc.f32 	%f1, [%rd9];
	shl.b32 	%r13, %r12, 2;
	mov.u32 	%r14, _ZN11memory_test18shared_memory_poolE;
	add.s32 	%r15, %r14, %r13;
	st.shared.f32 	[%r15], %f1;
	ret;

}
	// .globl	_ZN11memory_test14GlobalToGlobalIfEEvPKT_PS1_
.visible .entry _ZN11memory_test14GlobalToGlobalIfEEvPKT_PS1_(
	.param .u64 .ptr .align 1 _ZN11memory_test14GlobalToGlobalIfEEvPKT_PS1__param_0,
	.param .u64 .ptr .align 1 _ZN11memory_test14GlobalToGlobalIfEEvPKT_PS1__param_1
)
{
	.reg .b32 	%r<12>;
	.reg .b32 	%f<2>;
	.reg .b64 	%rd<13>;

	ld.param.u64 	%rd1, [_ZN11memory_test14GlobalToGlobalIfEEvPKT_PS1__param_0];
	ld.param.u64 	%rd2, [_ZN11memory_test14GlobalToGlobalIfEEvPKT_PS1__param_1];
	cvta.to.global.u64 	%rd3, %rd2;
	cvta.to.global.u64 	%rd4, %rd1;
	mov.u32 	%r1, %ntid.x;
	mov.u32 	%r2, %ntid.y;
	mul.lo.s32 	%r3, %r1, %r2;
	mov.u32 	%r4, %nctaid.x;
	mul.lo.s32 	%r5, %r3, %r4;
	mov.u32 	%r6, %ctaid.y;
	mul.wide.u32 	%rd5, %r5, %r6;
	mov.u32 	%r7, %ctaid.x;
	mul.lo.s32 	%r8, %r3, %r7;
	cvt.u64.u32 	%rd6, %r8;
	mov.u32 	%r9, %tid.y;
	mov.u32 	%r10, %tid.x;
	mad.lo.s32 	%r11, %r9, %r1, %r10;
	cvt.u64.u32 	%rd7, %r11;
	add.s64 	%rd8, %rd7, %rd6;
	add.s64 	%rd9, %rd8, %rd5;
	shl.b64 	%rd10, %rd9, 2;
	add.s64 	%rd11, %rd4, %rd10;
	ld.global.f32 	%f1, [%rd11];
	add.s64 	%rd12, %rd3, %rd10;
	st.global.f32 	[%rd12], %f1;
	ret;

}
	// .globl	_ZN11memory_test16GlobalToGlobalV4IfEEvPKT_PS1_
.visible .entry _ZN11memory_test16GlobalToGlobalV4IfEEvPKT_PS1_(
	.param .u64 .ptr .align 1 _ZN11memory_test16GlobalToGlobalV4IfEEvPKT_PS1__param_0,
	.param .u64 .ptr .align 1 _ZN11memory_test16GlobalToGlobalV4IfEEvPKT_PS1__param_1
)
{
	.reg .b32 	%r<12>;
	.reg .b64 	%rd<9>;

	ld.param.u64 	%rd1, [_ZN11memory_test16GlobalToGlobalV4IfEEvPKT_PS1__param_0];
	ld.param.u64 	%rd2, [_ZN11memory_test16GlobalToGlobalV4IfEEvPKT_PS1__param_1];
	mov.u32 	%r1, %ntid.x;
	mov.u32 	%r2, %ntid.y;
	mul.lo.s32 	%r3, %r1, %r2;
	mov.u32 	%r4, %nctaid.x;
	mul.lo.s32 	%r5, %r3, %r4;
	mov.u32 	%r6, %ctaid.y;
	mul.wide.u32 	%rd4, %r5, %r6;
	mov.u32 	%r7, %ctaid.x;
	mul.lo.s32 	%r8, %r3, %r7;
	cvt.u64.u32 	%rd5, %r8;
	mov.u32 	%r9, %tid.y;
	mov.u32 	%r10, %tid.x;
	mad.lo.s32 	%r11, %r9, %r1, %r10;
	cvt.u64.u32 	%rd6, %r11;
	add.s64 	%rd7, %rd6, %rd5;
	add.s64 	%rd8, %rd7, %rd4;
	shl.b64 	%rd3, %rd8, 4;
	// begin inline asm
	{
	.reg.f32 a<4>;
	.reg.u64 rd, wr;
	add.u64 rd, %rd1, %rd3;
	add.u64 wr, %rd2, %rd3;
	ld.global.v4.f32 { a0, a1, a2, a3 }, [rd];
	st.global.v4.f32 [wr], { a0, a1, a2, a3 };
	}
	// end inline asm
	ret;

}
	// .globl	_ZN11memory_test29GlobalToDynamicSharedToGlobalIfEEvPKT_iPS1_
.visible .entry _ZN11memory_test29GlobalToDynamicSharedToGlobalIfEEvPKT_iPS1_(
	.param .u64 .ptr .align 1 _ZN11memory_test29GlobalToDynamicSharedToGlobalIfEEvPKT_iPS1__param_0,
	.param .u32 _ZN11memory_test29GlobalToDynamicSharedToGlobalIfEEvPKT_iPS1__param_1,
	.param .u64 .ptr .align 1 _ZN11memory_test29GlobalToDynamicSharedToGlobalIfEEvPKT_iPS1__param_2
)
{
	.reg .pred 	%p<2>;
	.reg .b32 	%r<16>;
	.reg .b32 	%f<5>;
	.reg .b64 	%rd<18>;

	ld.param.u64 	%rd4, [_ZN11memory_test29GlobalToDynamicSharedToGlobalIfEEvPKT_iPS1__param_0];
	ld.param.s32 	%rd5, [_ZN11memory_test29GlobalToDynamicSharedToGlobalIfEEvPKT_iPS1__param_1];
	ld.param.u64 	%rd3, [_ZN11memory_test29GlobalToDynamicSharedToGlobalIfEEvPKT_iPS1__param_2];
	cvta.to.global.u64 	%rd1, %rd4;
	mov.u32 	%r2, %ntid.x;
	mov.u32 	%r3, %ntid.y;
	mul.lo.s32 	%r4, %r2, %r3;
	mov.u32 	%r5, %nctaid.x;
	mul.lo.s32 	%r6, %r4, %r5;
	mov.u32 	%r7, %ctaid.y;
	mul.wide.u32 	%rd6, %r6, %r7;
	mov.u32 	%r8, %ctaid.x;
	mul.lo.s32 	%r9, %r4, %r8;
	cvt.u64.u32 	%rd7, %r9;
	mov.u32 	%r10, %tid.y;
	mov.u32 	%r11, %tid.x;
	mad.lo.s32 	%r12, %r10, %r2, %r11;
	cvt.u64.u32 	%rd8, %r12;
	add.s64 	%rd9, %rd8, %rd7;
	add.s64 	%rd2, %rd9, %rd6;
	add.s32 	%r1, %r12, %r9;
	cvt.u64.u32 	%rd10, %r1;
	setp.ge.u64 	%p1, %rd10, %rd5;
	@%p1 bra 	$L__BB3_2;
	shl.b64 	%rd13, %rd2, 2;
	add.s64 	%rd14, %rd1, %rd13;
	ld.global.f32 	%f4, [%rd14];
	shl.b32 	%r13, %r1, 2;
	mov.u32 	%r14, _ZN11memory_test18shared_memory_poolE;
	add.s32 	%r15, %r14, %r13;
	st.shared.f32 	[%r15], %f4;
	bra.uni 	$L__BB3_3;
$L__BB3_2:
	shl.b64 	%rd11, %rd2, 2;
	add.s64 	%rd12, %rd1, %rd11;
	ld.global.f32 	%f4, [%rd12];
$L__BB3_3:
	cvta.to.global.u64 	%rd15, %rd3;
	shl.b64 	%rd16, %rd2, 2;
	add.s64 	%rd17, %rd15, %rd16;
	st.global.f32 	[%rd17], %f4;
	ret;

}
	// .globl	_ZN11memory_test14SharedToSharedIfEEvPKT_PS1_
.visible .entry _ZN11memory_test14SharedToSharedIfEEvPKT_PS1_(
	.param .u64 .ptr .align 1 _ZN11memory_test14SharedToSharedIfEEvPKT_PS1__param_0,
	.param .u64 .ptr .align 1 _ZN11memory_test14SharedToSharedIfEEvPKT_PS1__param_1
)
{
	.reg .b32 	%r<16>;
	.reg .b32 	%f<2>;

	mov.u32 	%r1, %ntid.x;
	mov.u32 	%r2, %ntid.y;
	mul.lo.s32 	%r3, %r1, %r2;
	mov.u32 	%r4, %nctaid.y;
	mul.lo.s32 	%r5, %r3, %r4;
	mov.u32 	%r6, %ctaid.y;
	mov.u32 	%r7, %tid.y;
	mov.u32 	%r8, %tid.x;
	mad.lo.s32 	%r9, %r7, %r1, %r8;
	mad.lo.s32 	%r10, %r3, %r6, %r9;
	shl.b32 	%r11, %r10, 2;
	mov.u32 	%r12, _ZN11memory_test18shared_memory_poolE;
	add.s32 	%r13, %r12, %r11;
	ld.shared.f32 	%f1, [%r13];
	shl.b32 	%r14, %r5, 2;
	add.s32 	%r15, %r13, %r14;
	st.shared.f32 	[%r15], %f1;
	ret;

}
	// .globl	_ZN11memory_test16SharedToSharedV4IfEEvPKT_PS1_
.visible .entry _ZN11memory_test16SharedToSharedV4IfEEvPKT_PS1_(
	.param .u64 .ptr .align 1 _ZN11memory_test16SharedToSharedV4IfEEvPKT_PS1__param_0,
	.param .u64 .ptr .align 1 _ZN11memory_test16SharedToSharedV4IfEEvPKT_PS1__param_1
)
{
	.reg .b32 	%r<12>;
	.reg .b64 	%rd<6>;

	mov.u32 	%r1, %ntid.x;
	mov.u32 	%r2, %ntid.y;
	mul.lo.s32 	%r3, %r1, %r2;
	mov.u32 	%r4, %nctaid.y;
	mul.lo.s32 	%r5, %r3, %r4;
	mul.wide.u32 	%rd4, %r5, 4;
	mov.u32 	%r6, _ZN11memory_test18shared_memory_poolE;
	cvt.u64.u32 	%rd5, %r6;
	cvta.shared.u64 	%rd1, %rd5;
	add.s64 	%rd2, %rd1, %rd4;
	mov.u32 	%r7, %ctaid.y;
	mov.u32 	%r8, %tid.y;
	mov.u32 	%r9, %tid.x;
	mad.lo.s32 	%r10, %r8, %r1, %r9;
	mad.lo.s32 	%r11, %r3, %r7, %r10;
	mul.wide.u32 	%rd3, %r11, 16;
	// begin inline asm
	{
	.reg.f32 a<4>;
	.reg.u64 smem_ptr64_0, smem_ptr64_1;
	cvta.to.shared.u64 smem_ptr64_0, %rd1;
	cvta.to.shared.u64 smem_ptr64_1, %rd2;
	add.u64 smem_ptr64_0, smem_ptr64_0, %rd3;
	add.u64 smem_ptr64_1, smem_ptr64_1, %rd3;
	ld.shared.v4.f32 { a0, a1, a2, a3 }, [smem_ptr64_0];
	st.shared.v4.f32 [smem_ptr64_1], { a0, a1, a2, a3 };
	}
	// end inline asm
	ret;

}


// ===== COMPILED SASS (sm_100) =====

	.target	sm_100

	.elftype	@"ET_EXEC"


//--------------------- .note.nv.tkinfo           --------------------------
	.section	.note.nv.tkinfo,"",@"SHT_NOTE"
	.sectionflags	@"SHF_NOTE_NV_TKINFO"
	.tkinfo
        /*0018*/ 	.word	0x00000002
        /*0030*/ 	.string	""
        /*0030*/ 	.string	"ptxas"
        /*0030*/ 	.string	"Cuda compilation tools, release 13.0, V13.0.88"
        /*0030*/ 	.string	"Build cuda_13.0.r13.0/compiler.36424714_0"
        /*0030*/ 	.string	"-arch sm_100 -m 64 "



//--------------------- .note.nv.cuinfo           --------------------------
	.section	.note.nv.cuinfo,"",@"SHT_NOTE"
	.sectionflags	@"SHF_NOTE_NV_CUINFO"
        /*0018*/ 	.short	0x0002
        /*001a*/ 	.short	0x0064
        /*001c*/ 	.short	0x0082
	.zero		2


//--------------------- .nv.info                  --------------------------
	.section	.nv.info,"",@"SHT_CUDA_INFO"
	.align	4


	//----- nvinfo : EIATTR_REGCOUNT
	.align		4
        /*0000*/ 	.byte	0x04, 0x2f
        /*0002*/ 	.short	(.L_1 - .L_0)
	.align		4
.L_0:
        /*0004*/ 	.word	index@(_ZN11memory_test21GlobalToDynamicSharedIfEEvPKT_PS1_)
        /*0008*/ 	.word	0x00000008


	//----- nvinfo : EIATTR_FRAME_SIZE
	.align		4
.L_1:
        /*000c*/ 	.byte	0x04, 0x11
        /*000e*/ 	.short	(.L_3 - .L_2)
	.align		4
.L_2:
        /*0010*/ 	.word	index@(_ZN11memory_test21GlobalToDynamicSharedIfEEvPKT_PS1_)
        /*0014*/ 	.word	0x00000000


	//----- nvinfo : EIATTR_REGCOUNT
	.align		4
.L_3:
        /*0018*/ 	.byte	0x04, 0x2f
        /*001a*/ 	.short	(.L_5 - .L_4)
	.align		4
.L_4:
        /*001c*/ 	.word	index@(_ZN11memory_test14GlobalToGlobalIfEEvPKT_PS1_)
        /*0020*/ 	.word	0x00000008


	//----- nvinfo : EIATTR_FRAME_SIZE
	.align		4
.L_5:
        /*0024*/ 	.byte	0x04, 0x11
        /*0026*/ 	.short	(.L_7 - .L_6)
	.align		4
.L_6:
        /*0028*/ 	.word	index@(_ZN11memory_test14GlobalToGlobalIfEEvPKT_PS1_)
        /*002c*/ 	.word	0x00000000


	//----- nvinfo : EIATTR_REGCOUNT
	.align		4
.L_7:
        /*0030*/ 	.byte	0x04, 0x2f
        /*0032*/ 	.short	(.L_9 - .L_8)
	.align		4
.L_8:
        /*0034*/ 	.word	index@(_ZN11memory_test16GlobalToGlobalV4IfEEvPKT_PS1_)
        /*0038*/ 	.word	0x0000000e


	//----- nvinfo : EIATTR_FRAME_SIZE
	.align		4
.L_9:
        /*003c*/ 	.byte	0x04, 0x11
        /*003e*/ 	.short	(.L_11 - .L_10)
	.align		4
.L_10:
        /*0040*/ 	.word	index@(_ZN11memory_test16GlobalToGlobalV4IfEEvPKT_PS1_)
        /*0044*/ 	.word	0x00000000


	//----- nvinfo : EIATTR_REGCOUNT
	.align		4
.L_11:
        /*0048*/ 	.byte	0x04, 0x2f
        /*004a*/ 	.short	(.L_13 - .L_12)
	.align		4
.L_12:
        /*004c*/ 	.word	index@(_ZN11memory_test29GlobalToDynamicSharedToGlobalIfEEvPKT_iPS1_)
        /*0050*/ 	.word	0x0000000c


	//----- nvinfo : EIATTR_FRAME_SIZE
	.align		4
.L_13:
        /*0054*/ 	.byte	0x04, 0x11
        /*0056*/ 	.short	(.L_15 - .L_14)
	.align		4
.L_14:
        /*0058*/ 	.word	index@(_ZN11memory_test29GlobalToDynamicSharedToGlobalIfEEvPKT_iPS1_)
        /*005c*/ 	.word	0x00000000


	//----- nvinfo : EIATTR_REGCOUNT
	.align		4
.L_15:
        /*0060*/ 	.byte	0x04, 0x2f
        /*0062*/ 	.short	(.L_17 - .L_16)
	.align		4
.L_16:
        /*0064*/ 	.word	index@(_ZN11memory_test14SharedToSharedIfEEvPKT_PS1_)
        /*0068*/ 	.word	0x00000008


	//----- nvinfo : EIATTR_FRAME_SIZE
	.align		4
.L_17:
        /*006c*/ 	.byte	0x04, 0x11
        /*006e*/ 	.short	(.L_19 - .L_18)
	.align		4
.L_18:
        /*0070*/ 	.word	index@(_ZN11memory_test14SharedToSharedIfEEvPKT_PS1_)
        /*0074*/ 	.word	0x00000000


	//----- nvinfo : EIATTR_REGCOUNT
	.align		4
.L_19:
        /*0078*/ 	.byte	0x04, 0x2f
        /*007a*/ 	.short	(.L_21 - .L_20)
	.align		4
.L_20:
        /*007c*/ 	.word	index@(_ZN11memory_test16SharedToSharedV4IfEEvPKT_PS1_)
        /*0080*/ 	.word	0x0000000a


	//----- nvinfo : EIATTR_FRAME_SIZE
	.align		4
.L_21:
        /*0084*/ 	.byte	0x04, 0x11
        /*0086*/ 	.short	(.L_23 - .L_22)
	.align		4
.L_22:
        /*0088*/ 	.word	index@(_ZN11memory_test16SharedToSharedV4IfEEvPKT_PS1_)
        /*008c*/ 	.word	0x00000000


	//----- nvinfo : EIATTR_MIN_STACK_SIZE
	.align		4
.L_23:
        /*0090*/ 	.byte	0x04, 0x12
        /*0092*/ 	.short	(.L_25 - .L_24)
	.align		4
.L_24:
        /*0094*/ 	.word	index@(_ZN11memory_test16SharedToSharedV4IfEEvPKT_PS1_)
        /*0098*/ 	.word	0x00000000


	//----- nvinfo : EIATTR_MIN_STACK_SIZE
	.align		4
.L_25:
        /*009c*/ 	.byte	0x04, 0x12
        /*009e*/ 	.short	(.L_27 - .L_26)
	.align		4
.L_26:
        /*00a0*/ 	.word	index@(_ZN11memory_test14SharedToSharedIfEEvPKT_PS1_)
        /*00a4*/ 	.word	0x00000000


	//----- nvinfo : EIATTR_MIN_STACK_SIZE
	.align		4
.L_27:
        /*00a8*/ 	.byte	0x04, 0x12
        /*00aa*/ 	.short	(.L_29 - .L_28)
	.align		4
.L_28:
        /*00ac*/ 	.word	index@(_ZN11memory_test29GlobalToDynamicSharedToGlobalIfEEvPKT_iPS1_)
        /*00b0*/ 	.word	0x00000000


	//----- nvinfo : EIATTR_MIN_STACK_SIZE
	.align		4
.L_29:
        /*00b4*/ 	.byte	0x04, 0x12
        /*00b6*/ 	.short	(.L_31 - .L_30)
	.align		4
.L_30:
        /*00b8*/ 	.word	index@(_ZN11memory_test16GlobalToGlobalV4IfEEvPKT_PS1_)
        /*00bc*/ 	.word	0x00000000


	//----- nvinfo : EIATTR_MIN_STACK_SIZE
	.align		4
.L_31:
        /*00c0*/ 	.byte	0x04, 0x12
        /*00c2*/ 	.short	(.L_33 - .L_32)
	.align		4
.L_32:
        /*00c4*/ 	.word	index@(_ZN11memory_test14GlobalToGlobalIfEEvPKT_PS1_)
        /*00c8*/ 	.word	0x00000000


	//----- nvinfo : EIATTR_MIN_STACK_SIZE
	.align		4
.L_33:
        /*00cc*/ 	.byte	0x04, 0x12
        /*00ce*/ 	.short	(.L_35 - .L_34)
	.align		4
.L_34:
        /*00d0*/ 	.word	index@(_ZN11memory_test21GlobalToDynamicSharedIfEEvPKT_PS1_)
        /*00d4*/ 	.word	0x00000000
.L_35:


//--------------------- .nv.compat                --------------------------
	.section	.nv.compat,"",@"SHT_CUDA_COMPAT_INFO"
	.align	4
        /*0000*/ 	.byte	0x02, 0x09, 0x00, 0x00, 0x02, 0x02, 0x01, 0x00, 0x02, 0x05, 0x05, 0x00, 0x03, 0x07, 0x01, 0x01
        /*0010*/ 	.byte	0x02, 0x03, 0x00, 0x00, 0x02, 0x06, 0x01, 0x00, 0x04, 0x0b, 0x08, 0x00, 0x09, 0x00, 0x00, 0x00
        /*0020*/ 	.byte	0x00, 0x00, 0x00, 0x00


//--------------------- .nv.info._ZN11memory_test16SharedToSharedV4IfEEvPKT_PS1_ --------------------------
	.section	.nv.info._ZN11memory_test16SharedToSharedV4IfEEvPKT_PS1_,"",@"SHT_CUDA_INFO"
	.sectionflags	@""
	.align	4


	//----- nvinfo : EIATTR_CUDA_API_VERSION
	.align		4
        /*0000*/ 	.byte	0x04, 0x37
        /*0002*/ 	.short	(.L_37 - .L_36)
.L_36:
        /*0004*/ 	.word	0x00000082


	//----- nvinfo : EIATTR_KPARAM_INFO
	.align		4
.L_37:
        /*0008*/ 	.byte	0x04, 0x17
        /*000a*/ 	.short	(.L_39 - .L_38)
.L_38:
        /*000c*/ 	.word	0x00000000
        /*0010*/ 	.short	0x0001
        /*0012*/ 	.short	0x0008
        /*0014*/ 	.byte	0x00, 0xf5, 0x21, 0x00


	//----- nvinfo : EIATTR_KPARAM_INFO
	.align		4
.L_39:
        /*0018*/ 	.byte	0x04, 0x17
        /*001a*/ 	.short	(.L_41 - .L_40)
.L_40:
        /*001c*/ 	.word	0x00000000
        /*0020*/ 	.short	0x0000
        /*0022*/ 	.short	0x0000
        /*0024*/ 	.byte	0x00, 0xf5, 0x21, 0x00


	//----- nvinfo : EIATTR_SPARSE_MMA_MASK
	.align		4
.L_41:
        /*0028*/ 	.byte	0x03, 0x50
        /*002a*/ 	.short	0x0000


	//----- nvinfo : EIATTR_MAXREG_COUNT
	.align		4
        /*002c*/ 	.byte	0x03, 0x1b
        /*002e*/ 	.short	0x00ff


	//----- nvinfo : EIATTR_MERCURY_ISA_VERSION
	.align		4
        /*0030*/ 	.byte	0x03, 0x5f
        /*0032*/ 	.short	0x0101


	//----- nvinfo : EIATTR_VRC_CTA_INIT_COUNT
	.align		4
        /*0034*/ 	.byte	0x02, 0x4a
	.zero		1
	.zero		1


	//----- nvinfo : EIATTR_EXIT_INSTR_OFFSETS
	.align		4
        /*0038*/ 	.byte	0x04, 0x1c
        /*003a*/ 	.short	(.L_43 - .L_42)


	//   ....[0]....
.L_42:
        /*003c*/ 	.word	0x00000180


	//----- nvinfo : EIATTR_CBANK_PARAM_SIZE
	.align		4
.L_43:
        /*0040*/ 	.byte	0x03, 0x19
        /*0042*/ 	.short	0x0010


	//----- nvinfo : EIATTR_PARAM_CBANK
	.align		4
        /*0044*/ 	.byte	0x04, 0x0a
        /*0046*/ 	.short	(.L_45 - .L_44)
	.align		4
.L_44:
        /*0048*/ 	.word	index@(.nv.constant0._ZN11memory_test16SharedToSharedV4IfEEvPKT_PS1_)
        /*004c*/ 	.short	0x0380
        /*004e*/ 	.short	0x0010


	//----- nvinfo : EIATTR_SW_WAR
	.align		4
.L_45:
        /*0050*/ 	.byte	0x04, 0x36
        /*0052*/ 	.short	(.L_47 - .L_46)
.L_46:
        /*0054*/ 	.word	0x00000008
.L_47:


//--------------------- .nv.info._ZN11memory_test14SharedToSharedIfEEvPKT_PS1_ --------------------------
	.section	.nv.info._ZN11memory_test14SharedToSharedIfEEvPKT_PS1_,"",@"SHT_CUDA_INFO"
	.sectionflags	@""
	.align	4


	//----- nvinfo : EIATTR_CUDA_API_VERSION
	.align		4
        /*0000*/ 	.byte	0x04, 0x37
        /*0002*/ 	.short	(.L_49 - .L_48)
.L_48:
        /*0004*/ 	.word	0x00000082


	//----- nvinfo : EIATTR_KPARAM_INFO
	.align		4
.L_49:
        /*0008*/ 	.byte	0x04, 0x17
        /*000a*/ 	.short	(.L_51 - .L_50)
.L_50:
        /*000c*/ 	.word	0x00000000
        /*0010*/ 	.short	0x0001
        /*0012*/ 	.short	0x0008
        /*0014*/ 	.byte	0x00, 0xf5, 0x21, 0x00


	//----- nvinfo : EIATTR_KPARAM_INFO
	.align		4
.L_51:
        /*0018*/ 	.byte	0x04, 0x17
        /*001a*/ 	.short	(.L_53 - .L_52)
.L_52:
        /*001c*/ 	.word	0x00000000
        /*0020*/ 	.short	0x0000
        /*0022*/ 	.short	0x0000
        /*0024*/ 	.byte	0x00, 0xf5, 0x21, 0x00


	//----- nvinfo : EIATTR_SPARSE_MMA_MASK
	.align		4
.L_53:
        /*0028*/ 	.byte	0x03, 0x50
        /*002a*/ 	.short	0x0000


	//----- nvinfo : EIATTR_MAXREG_COUNT
	.align		4
        /*002c*/ 	.byte	0x03, 0x1b
        /*002e*/ 	.short	0x00ff


	//----- nvinfo : EIATTR_MERCURY_ISA_VERSION
	.align		4
        /*0030*/ 	.byte	0x03, 0x5f
        /*0032*/ 	.short	0x0101


	//----- nvinfo : EIATTR_VRC_CTA_INIT_COUNT
	.align		4
        /*0034*/ 	.byte	0x02, 0x4a
	.zero		1
	.zero		1


	//----- nvinfo : EIATTR_EXIT_INSTR_OFFSETS
	.align		4
        /*0038*/ 	.byte	0x04, 0x1c
        /*003a*/ 	.short	(.L_55 - .L_54)


	//   ....[0]....
.L_54:
        /*003c*/ 	.word	0x00000120


	//----- nvinfo : EIATTR_CBANK_PARAM_SIZE
	.align		4
.L_55:
        /*0040*/ 	.byte	0x03, 0x19
        /*0042*/ 	.short	0x0010


	//----- nvinfo : EIATTR_PARAM_CBANK
	.align		4
        /*0044*/ 	.byte	0x04, 0x0a
        /*0046*/ 	.short	(.L_57 - .L_56)
	.align		4
.L_56:
        /*0048*/ 	.word	index@(.nv.constant0._ZN11memory_test14SharedToSharedIfEEvPKT_PS1_)
        /*004c*/ 	.short	0x0380
        /*004e*/ 	.short	0x0010


	//----- nvinfo : EIATTR_SW_WAR
	.align		4
.L_57:
        /*0050*/ 	.byte	0x04, 0x36
        /*0052*/ 	.short	(.L_59 - .L_58)
.L_58:
        /*0054*/ 	.word	0x00000008
.L_59:


//--------------------- .nv.info._ZN11memory_test29GlobalToDynamicSharedToGlobalIfEEvPKT_iPS1_ --------------------------
	.section	.nv.info._ZN11memory_test29GlobalToDynamicSharedToGlobalIfEEvPKT_iPS1_,"",@"SHT_CUDA_INFO"
	.sectionflags	@""
	.align	4


	//----- nvinfo : EIATTR_CUDA_API_VERSION
	.align		4
        /*0000*/ 	.byte	0x04, 0x37
        /*0002*/ 	.short	(.L_61 - .L_60)
.L_60:
        /*0004*/ 	.word	0x00000082


	//----- nvinfo : EIATTR_KPARAM_INFO
	.align		4
.L_61:
        /*0008*/ 	.byte	0x04, 0x17
        /*000a*/ 	.short	(.L_63 - .L_62)
.L_62:
        /*000c*/ 	.word	0x00000000
        /*0010*/ 	.short	0x0002
        /*0012*/ 	.short	0x0010
        /*0014*/ 	.byte	0x00, 0xf5, 0x21, 0x00


	//----- nvinfo : EIATTR_KPARAM_INFO
	.align		4
.L_63:
        /*0018*/ 	.byte	0x04, 0x17
        /*001a*/ 	.short	(.L_65 - .L_64)
.L_64:
        /*001c*/ 	.word	0x00000000
        /*0020*/ 	.short	0x0001
        /*0022*/ 	.short	0x0008
        /*0024*/ 	.byte	0x00, 0xf0, 0x11, 0x00


	//----- nvinfo : EIATTR_KPARAM_INFO
	.align		4
.L_65:
        /*0028*/ 	.byte	0x04, 0x17
        /*002a*/ 	.short	(.L_67 - .L_66)
.L_66:
        /*002c*/ 	.word	0x00000000
        /*0030*/ 	.short	0x0000
        /*0032*/ 	.short	0x0000
        /*0034*/ 	.byte	0x00, 0xf5, 0x21, 0x00


	//----- nvinfo : EIATTR_SPARSE_MMA_MASK
	.align		4
.L_67:
        /*0038*/ 	.byte	0x03, 0x50
        /*003a*/ 	.short	0x0000


	//----- nvinfo : EIATTR_MAXREG_COUNT
	.align		4
        /*003c*/ 	.byte	0x03, 0x1b
        /*003e*/ 	.short	0x00ff


	//----- nvinfo : EIATTR_MERCURY_ISA_VERSION
	.align		4
        /*0040*/ 	.byte	0x03, 0x5f
        /*0042*/ 	.short	0x0101


	//----- nvinfo : EIATTR_VRC_CTA_INIT_COUNT
	.align		4
        /*0044*/ 	.byte	0x02, 0x4a
	.zero		1
	.zero		1


	//----- nvinfo : EIATTR_EXIT_INSTR_OFFSETS
	.align		4
        /*0048*/ 	.byte	0x04, 0x1c
        /*004a*/ 	.short	(.L_69 - .L_68)


	//   ....[0]....
.L_68:
        /*004c*/ 	.word	0x00000220


	//----- nvinfo : EIATTR_CBANK_PARAM_SIZE
	.align		4
.L_69:
        /*0050*/ 	.byte	0x03, 0x19
        /*0052*/ 	.short	0x0018


	//----- nvinfo : EIATTR_PARAM_CBANK
	.align		4
        /*0054*/ 	.byte	0x04, 0x0a
        /*0056*/ 	.short	(.L_71 - .L_70)
	.align		4
.L_70:
        /*0058*/ 	.word	index@(.nv.constant0._ZN11memory_test29GlobalToDynamicSharedToGlobalIfEEvPKT_iPS1_)
        /*005c*/ 	.short	0x0380
        /*005e*/ 	.short	0x0018


	//----- nvinfo : EIATTR_SW_WAR
	.align		4
.L_71:
        /*0060*/ 	.byte	0x04, 0x36
        /*0062*/ 	.short	(.L_73 - .L_72)
.L_72:
        /*0064*/ 	.word	0x00000008
.L_73:


//--------------------- .nv.info._ZN11memory_test16GlobalToGlobalV4IfEEvPKT_PS1_ --------------------------
	.section	.nv.info._ZN11memory_test16GlobalToGlobalV4IfEEvPKT_PS1_,"",@"SHT_CUDA_INFO"
	.sectionflags	@""
	.align	4


	//----- nvinfo : EIATTR_CUDA_API_VERSION
	.align		4
        /*0000*/ 	.byte	0x04, 0x37
        /*0002*/ 	.short	(.L_75 - .L_74)
.L_74:
        /*0004*/ 	.word	0x00000082


	//----- nvinfo : EIATTR_KPARAM_INFO
	.align		4
.L_75:
        /*0008*/ 	.byte	0x04, 0x17
        /*000a*/ 	.short	(.L_77 - .L_76)
.L_76:
        /*000c*/ 	.word	0x00000000
        /*0010*/ 	.short	0x0001
        /*0012*/ 	.short	0x0008
        /*0014*/ 	.byte	0x00, 0xf5, 0x21, 0x00


	//----- nvinfo : EIATTR_KPARAM_INFO
	.align		4
.L_77:
        /*0018*/ 	.byte	0x04, 0x17
        /*001a*/ 	.short	(.L_79 - .L_78)
.L_78:
        /*001c*/ 	.word	0x00000000
        /*0020*/ 	.short	0x0000
        /*0022*/ 	.short	0x0000
        /*0024*/ 	.byte	0x00, 0xf5, 0x21, 0x00


	//----- nvinfo : EIATTR_SPARSE_MMA_MASK
	.align		4
.L_79:
        /*0028*/ 	.byte	0x03, 0x50
        /*002a*/ 	.short	0x0000


	//----- nvinfo : EIATTR_MAXREG_COUNT
	.align		4
        /*002c*/ 	.byte	0x03, 0x1b
        /*002e*/ 	.short	0x00ff


	//----- nvinfo : EIATTR_MERCURY_ISA_VERSION
	.align		4
        /*0030*/ 	.byte	0x03, 0x5f
        /*0032*/ 	.short	0x0101


	//----- nvinfo : EIATTR_VRC_CTA_INIT_COUNT
	.align		4
        /*0034*/ 	.byte	0x02, 0x4a
	.zero		1
	.zero		1


	//----- nvinfo : EIATTR_EXIT_INSTR_OFFSETS
	.align		4
        /*0038*/ 	.byte	0x04, 0x1c
        /*003a*/ 	.short	(.L_81 - .L_80)


	//   ....[0]....
.L_80:
        /*003c*/ 	.word	0x00000190


	//----- nvinfo : EIATTR_CBANK_PARAM_SIZE
	.align		4
.L_81:
        /*0040*/ 	.byte	0x03, 0x19
        /*0042*/ 	.short	0x0010


	//----- nvinfo : EIATTR_PARAM_CBANK
	.align		4
        /*0044*/ 	.byte	0x04, 0x0a
        /*0046*/ 	.short	(.L_83 - .L_82)
	.align		4
.L_82:
        /*0048*/ 	.word	index@(.nv.constant0._ZN11memory_test16GlobalToGlobalV4IfEEvPKT_PS1_)
        /*004c*/ 	.short	0x0380
        /*004e*/ 	.short	0x0010


	//----- nvinfo : EIATTR_SW_WAR
	.align		4
.L_83:
        /*0050*/ 	.byte	0x04, 0x36
        /*0052*/ 	.short	(.L_85 - .L_84)
.L_84:
        /*0054*/ 	.word	0x00000008
.L_85:


//--------------------- .nv.info._ZN11memory_test14GlobalToGlobalIfEEvPKT_PS1_ --------------------------
	.section	.nv.info._ZN11memory_test14GlobalToGlobalIfEEvPKT_PS1_,"",@"SHT_CUDA_INFO"
	.sectionflags	@""
	.align	4


	//----- nvinfo : EIATTR_CUDA_API_VERSION
	.align		4
        /*0000*/ 	.byte	0x04, 0x37
        /*0002*/ 	.short	(.L_87 - .L_86)
.L_86:
        /*0004*/ 	.word	0x00000082


	//----- nvinfo : EIATTR_KPARAM_INFO
	.align		4
.L_87:
        /*0008*/ 	.byte	0x04, 0x17
        /*000a*/ 	.short	(.L_89 - .L_88)
.L_88:
        /*000c*/ 	.word	0x00000000
        /*0010*/ 	.short	0x0001
        /*0012*/ 	.short	0x0008
        /*0014*/ 	.byte	0x00, 0xf5, 0x21, 0x00


	//----- nvinfo : EIATTR_KPARAM_INFO
	.align		4
.L_89:
        /*0018*/ 	.byte	0x04, 0x17
        /*001a*/ 	.short	(.L_91 - .L_90)
.L_90:
        /*001c*/ 	.word	0x00000000
        /*0020*/ 	.short	0x0000
        /*0022*/ 	.short	0x0000
        /*0024*/ 	.byte	0x00, 0xf5, 0x21, 0x00


	//----- nvinfo : EIATTR_SPARSE_MMA_MASK
	.align		4
.L_91:
        /*0028*/ 	.byte	0x03, 0x50
        /*002a*/ 	.short	0x0000


	//----- nvinfo : EIATTR_MAXREG_COUNT
	.align		4
        /*002c*/ 	.byte	0x03, 0x1b
        /*002e*/ 	.short	0x00ff


	//----- nvinfo : EIATTR_MERCURY_ISA_VERSION
	.align		4
        /*0030*/ 	.byte	0x03, 0x5f
        /*0032*/ 	.short	0x0101


	//----- nvinfo : EIATTR_VRC_CTA_INIT_COUNT
	.align		4
        /*0034*/ 	.byte	0x02, 0x4a
	.zero		1
	.zero		1


	//----- nvinfo : EIATTR_EXIT_INSTR_OFFSETS
	.align		4
        /*0038*/ 	.byte	0x04, 0x1c
        /*003a*/ 	.short	(.L_93 - .L_92)


	//   ....[0]....
.L_92:
        /*003c*/ 	.word	0x00000190


	//----- nvinfo : EIATTR_CBANK_PARAM_SIZE
	.align		4
.L_93:
        /*0040*/ 	.byte	0x03, 0x19
        /*0042*/ 	.short	0x0010


	//----- nvinfo : EIATTR_PARAM_CBANK
	.align		4
        /*0044*/ 	.byte	0x04, 0x0a
        /*0046*/ 	.short	(.L_95 - .L_94)
	.align		4
.L_94:
        /*0048*/ 	.word	index@(.nv.constant0._ZN11memory_test14GlobalToGlobalIfEEvPKT_PS1_)
        /*004c*/ 	.short	0x0380
        /*004e*/ 	.short	0x0010


	//----- nvinfo : EIATTR_SW_WAR
	.align		4
.L_95:
        /*0050*/ 	.byte	0x04, 0x36
        /*0052*/ 	.short	(.L_97 - .L_96)
.L_96:
        /*0054*/ 	.word	0x00000008
.L_97:


//--------------------- .nv.info._ZN11memory_test21GlobalToDynamicSharedIfEEvPKT_PS1_ --------------------------
	.section	.nv.info._ZN11memory_test21GlobalToDynamicSharedIfEEvPKT_PS1_,"",@"SHT_CUDA_INFO"
	.sectionflags	@""
	.align	4


	//----- nvinfo : EIATTR_CUDA_API_VERSION
	.align		4
        /*0000*/ 	.byte	0x04, 0x37
        /*0002*/ 	.short	(.L_99 - .L_98)
.L_98:
        /*0004*/ 	.word	0x00000082


	//----- nvinfo : EIATTR_KPARAM_INFO
	.align		4
.L_99:
        /*0008*/ 	.byte	0x04, 0x17
        /*000a*/ 	.short	(.L_101 - .L_100)
.L_100:
        /*000c*/ 	.word	0x00000000
        /*0010*/ 	.short	0x0001
        /*0012*/ 	.short	0x0008
        /*0014*/ 	.byte	0x00, 0xf5, 0x21, 0x00


	//----- nvinfo : EIATTR_KPARAM_INFO
	.align		4
.L_101:
        /*0018*/ 	.byte	0x04, 0x17
        /*001a*/ 	.short	(.L_103 - .L_102)
.L_102:
        /*001c*/ 	.word	0x00000000
        /*0020*/ 	.short	0x0000
        /*0022*/ 	.short	0x0000
        /*0024*/ 	.byte	0x00, 0xf5, 0x21, 0x00


	//----- nvinfo : EIATTR_SPARSE_MMA_MASK
	.align		4
.L_103:
        /*0028*/ 	.byte	0x03, 0x50
        /*002a*/ 	.short	0x0000


	//----- nvinfo : EIATTR_MAXREG_COUNT
	.align		4
        /*002c*/ 	.byte	0x03, 0x1b
        /*002e*/ 	.short	0x00ff


	//----- nvinfo : EIATTR_MERCURY_ISA_VERSION
	.align		4
        /*0030*/ 	.byte	0x03, 0x5f
        /*0032*/ 	.short	0x0101


	//----- nvinfo : EIATTR_VRC_CTA_INIT_COUNT
	.align		4
        /*0034*/ 	.byte	0x02, 0x4a
	.zero		1
	.zero		1


	//----- nvinfo : EIATTR_EXIT_INSTR_OFFSETS
	.align		4
        /*0038*/ 	.byte	0x04, 0x1c
        /*003a*/ 	.short	(.L_105 - .L_104)


	//   ....[0]....
.L_104:
        /*003c*/ 	.word	0x000001a0


	//----- nvinfo : EIATTR_CBANK_PARAM_SIZE
	.align		4
.L_105:
        /*0040*/ 	.byte	0x03, 0x19
        /*0042*/ 	.short	0x0010


	//----- nvinfo : EIATTR_PARAM_CBANK
	.align		4
        /*0044*/ 	.byte	0x04, 0x0a
        /*0046*/ 	.short	(.L_107 - .L_106)
	.align		4
.L_106:
        /*0048*/ 	.word	index@(.nv.constant0._ZN11memory_test21GlobalToDynamicSharedIfEEvPKT_PS1_)
        /*004c*/ 	.short	0x0380
        /*004e*/ 	.short	0x0010


	//----- nvinfo : EIATTR_SW_WAR
	.align		4
.L_107:
        /*0050*/ 	.byte	0x04, 0x36
        /*0052*/ 	.short	(.L_109 - .L_108)
.L_108:
        /*0054*/ 	.word	0x00000008
.L_109:


//--------------------- .nv.callgraph             --------------------------
	.section	.nv.callgraph,"",@"SHT_CUDA_CALLGRAPH"
	.align	4
	.sectionentsize	8
	.align		4
        /*0000*/ 	.word	0x00000000
	.align		4
        /*0004*/ 	.word	0xffffffff
	.align		4
        /*0008*/ 	.word	0x00000000
	.align		4
        /*000c*/ 	.word	0xfffffffe
	.align		4
        /*0010*/ 	.word	0x00000000
	.align		4
        /*0014*/ 	.word	0xfffffffd
	.align		4
        /*0018*/ 	.word	0x00000000
	.align		4
        /*001c*/ 	.word	0xfffffffc


//--------------------- .text._ZN11memory_test16SharedToSharedV4IfEEvPKT_PS1_ --------------------------
	.section	.text._ZN11memory_test16SharedToSharedV4IfEEvPKT_PS1_,"ax",@progbits
	.align	128
        .global         _ZN11memory_test16SharedToSharedV4IfEEvPKT_PS1_
        .type           _ZN11memory_test16SharedToSharedV4IfEEvPKT_PS1_,@function
        .size           _ZN11memory_test16SharedToSharedV4IfEEvPKT_PS1_,(.L_x_6 - _ZN11memory_test16SharedToSharedV4IfEEvPKT_PS1_)
        .other          _ZN11memory_test16SharedToSharedV4IfEEvPKT_PS1_,@"STO_CUDA_ENTRY STV_DEFAULT"
_ZN11memory_test16SharedToSharedV4IfEEvPKT_PS1_:
.text._ZN11memory_test16SharedToSharedV4IfEEvPKT_PS1_:
[----:B------:R-:W-:Y:S01]  /*0000*/  LDC R1, c[0x0][0x37c] ;  /* 0x0000df00ff017b82 */ /* 0x000fe20000000800 */
[----:B------:R-:W0:Y:S07]  /*0010*/  S2R R0, SR_TID.Y ;  /* 0x0000000000007919 */ /* 0x000e2e0000002200 */
[----:B------:R-:W1:Y:S01]  /*0020*/  S2UR UR5, SR_CgaCtaId ;  /* 0x00000000000579c3 */ /* 0x000e620000008800 */
[----:B------:R-:W2:Y:S01]  /*0030*/  LDCU UR8, c[0x0][0x360] ;  /* 0x00006c00ff0877ac */ /* 0x000ea20008000800 */
[----:B------:R-:W0:Y:S01]  /*0040*/  S2R R5, SR_TID.X ;  /* 0x0000000000057919 */ /* 0x000e220000002100 */
[----:B------:R-:W2:Y:S01]  /*0050*/  LDCU UR6, c[0x0][0x364] ;  /* 0x00006c80ff0677ac */ /* 0x000ea20008000800 */
[----:B------:R-:W3:Y:S04]  /*0060*/  S2R R3, SR_CTAID.Y ;  /* 0x0000000000037919 */ /* 0x000ee80000002600 */
[----:B------:R-:W4:Y:S01]  /*0070*/  S2UR UR7, SR_SWINHI ;  /* 0x00000000000779c3 */ /* 0x000f220000002f00 */
[----:B------:R-:W-:Y:S01]  /*0080*/  UMOV UR4, 0x400 ;  /* 0x0000040000047882 */ /* 0x000fe20000000000 */
[----:B--2---:R-:W-:-:S02]  /*0090*/  UIMAD UR6, UR8, UR6, URZ ;  /* 0x00000006080672a4 */ /* 0x004fc4000f8e02ff */
[----:B-1----:R-:W-:-:S07]  /*00a0*/  ULEA UR4, UR5, UR4, 0x18 ;  /* 0x0000000405047291 */ /* 0x002fce000f8ec0ff */
[----:B------:R-:W-:Y:S01]  /*00b0*/  UMOV UR4, UR4 ;  /* 0x0000000400047c82 */ /* 0x000fe20008000000 */
[----:B----4-:R-:W-:Y:S02]  /*00c0*/  UMOV UR5, UR7 ;  /* 0x0000000700057c82 */ /* 0x010fe40008000000 */
[----:B------:R-:W-:Y:S01]  /*00d0*/  UMOV UR7, UR4 ;  /* 0x0000000400077c82 */ /* 0x000fe20008000000 */
[----:B0-----:R-:W-:-:S04]  /*00e0*/  IMAD R0, R0, UR8, R5 ;  /* 0x0000000800007c24 */ /* 0x001fc8000f8e0205 */
[----:B---3--:R-:W-:-:S05]  /*00f0*/  IMAD R0, R3, UR6, R0 ;  /* 0x0000000603007c24 */ /* 0x008fca000f8e0200 */
[----:B------:R-:W-:Y:S01]  /*0100*/  LEA R2, R0, UR7, 0x4 ;  /* 0x0000000700027c11 */ /* 0x000fe2000f8e20ff */
[----:B------:R-:W0:Y:S04]  /*0110*/  LDCU UR7, c[0x0][0x374] ;  /* 0x00006e80ff0777ac */ /* 0x000e280008000800 */
[----:B------:R-:W1:Y:S01]  /*0120*/  LDS.128 R4, [R2] ;  /* 0x0000000002047984 */ /* 0x000e620000000c00 */
[----:B0-----:R-:W-:-:S04]  /*0130*/  UIMAD UR6, UR6, UR7, URZ ;  /* 0x00000007060672a4 */ /* 0x001fc8000f8e02ff */
[----:B------:R-:W-:-:S07]  /*0140*/  UIMAD.WIDE.U32 UR4, UR6, 0x4, UR4 ;  /* 0x00000004060478a5 */ /* 0x000fce000f8e0004 */
[----:B------:R-:W-:Y:S02]  /*0150*/  UMOV UR4, UR4 ;  /* 0x0000000400047c82 */ /* 0x000fe40008000000 */
[----:B------:R-:W-:-:S05]  /*0160*/  LEA R0, R0, UR4, 0x4 ;  /* 0x0000000400007c11 */ /* 0x000fca000f8e20ff */
[----:B-1----:R-:W-:Y:S01]  /*0170*/  STS.128 [R0], R4 ;  /* 0x0000000400007388 */ /* 0x002fe20000000c00 */
[----:B------:R-:W-:Y:S05]  /*0180*/  EXIT ;  /* 0x000000000000794d */ /* 0x000fea0003800000 */
.L_x_0:
[----:B------:R-:W-:-:S00]  /*0190*/  BRA `(.L_x_0) ;  /* 0xfffffffc00fc7947 */ /* 0x000fc0000383ffff */
[----:B------:R-:W-:-:S00]  /*01a0*/  NOP ;  /* 0x0000000000007918 */ /* 0x000fc00000000000 */
        /* <DEDUP_REMOVED lines=13> */
.L_x_6:


//--------------------- .text._ZN11memory_test14SharedToSharedIfEEvPKT_PS1_ --------------------------
	.section	.text._ZN11memory_test14SharedToSharedIfEEvPKT_PS1_,"ax",@progbits
	.align	128
        .global         _ZN11memory_test14SharedToSharedIfEEvPKT_PS1_
        .type           _ZN11memory_test14SharedToSharedIfEEvPKT_PS1_,@function
        .size           _ZN11memory_test14SharedToSharedIfEEvPKT_PS1_,(.L_x_7 - _ZN11memory_test14SharedToSharedIfEEvPKT_PS1_)
        .other          _ZN11memory_test14SharedToSharedIfEEvPKT_PS1_,@"STO_CUDA_ENTRY STV_DEFAULT"
_ZN11memory_test14SharedToSharedIfEEvPKT_PS1_:
.text._ZN11memory_test14SharedToSharedIfEEvPKT_PS1_:
[----:B------:R-:W-:Y:S01]  /*0000*/  LDC R1, c[0x0][0x37c] ;  /* 0x0000df00ff017b82 */ /* 0x000fe20000000800 */
[----:B------:R-:W0:Y:S01]  /*0010*/  S2R R0, SR_TID.Y ;  /* 0x0000000000007919 */ /* 0x000e220000002200 */
[----:B------:R-:W1:Y:S06]  /*0020*/  LDCU UR5, c[0x0][0x360] ;  /* 0x00006c00ff0577ac */ /* 0x000e6c0008000800 */
[----:B------:R-:W2:Y:S01]  /*0030*/  S2UR UR6, SR_CgaCtaId ;  /* 0x00000000000679c3 */ /* 0x000ea20000008800 */
[----:B------:R-:W0:Y:S01]  /*0040*/  S2R R5, SR_TID.X ;  /* 0x0000000000057919 */ /* 0x000e220000002100 */
[----:B------:R-:W1:Y:S01]  /*0050*/  LDCU UR4, c[0x0][0x364] ;  /* 0x00006c80ff0477ac */ /* 0x000e620008000800 */
[----:B------:R-:W3:Y:S01]  /*0060*/  S2R R3, SR_CTAID.Y ;  /* 0x0000000000037919 */ /* 0x000ee20000002600 */
[----:B-1----:R-:W-:-:S02]  /*0070*/  UIMAD UR4, UR5, UR4, URZ ;  /* 0x00000004050472a4 */ /* 0x002fc4000f8e02ff */
[----:B0-----:R-:W-:Y:S01]  /*0080*/  IMAD R0, R0, UR5, R5 ;  /* 0x0000000500007c24 */ /* 0x001fe2000f8e0205 */
[----:B------:R-:W-:Y:S02]  /*0090*/  UMOV UR5, 0x400 ;  /* 0x0000040000057882 */ /* 0x000fe40000000000 */
[----:B--2---:R-:W-:Y:S01]  /*00a0*/  ULEA UR5, UR6, UR5, 0x18 ;  /* 0x0000000506057291 */ /* 0x004fe2000f8ec0ff */
[----:B---3--:R-:W-:-:S05]  /*00b0*/  IMAD R0, R3, UR4, R0 ;  /* 0x0000000403007c24 */ /* 0x008fca000f8e0200 */
[----:B------:R-:W-:Y:S02]  /*00c0*/  LEA R3, R0, UR5, 0x2 ;  /* 0x0000000500037c11 */ /* 0x000fe4000f8e10ff */
[----:B------:R-:W0:Y:S03]  /*00d0*/  LDC R0, c[0x0][0x374] ;  /* 0x0000dd00ff007b82 */ /* 0x000e260000000800 */
[----:B------:R-:W1:Y:S01]  /*00e0*/  LDS R2, [R3] ;  /* 0x0000000003027984 */ /* 0x000e620000000800 */
[----:B0-----:R-:W-:-:S05]  /*00f0*/  IMAD R0, R0, UR4, RZ ;  /* 0x0000000400007c24 */ /* 0x001fca000f8e02ff */
[----:B------:R-:W-:-:S05]  /*0100*/  LEA R5, R0, R3, 0x2 ;  /* 0x0000000300057211 */ /* 0x000fca00078e10ff */
[----:B-1----:R-:W-:Y:S01]  /*0110*/  STS [R5], R2 ;  /* 0x0000000205007388 */ /* 0x002fe20000000800 */
[----:B------:R-:W-:Y:S05]  /*0120*/  EXIT ;  /* 0x000000000000794d */ /* 0x000fea0003800000 */
.L_x_1:
        /* <DEDUP_REMOVED lines=13> */
.L_x_7:


//--------------------- .text._ZN11memory_test29GlobalToDynamicSharedToGlobalIfEEvPKT_iPS1_ --------------------------
	.section	.text._ZN11memory_test29GlobalToDynamicSharedToGlobalIfEEvPKT_iPS1_,"ax",@progbits
	.align	128
        .global         _ZN11memory_test29GlobalToDynamicSharedToGlobalIfEEvPKT_iPS1_
        .type           _ZN11memory_test29GlobalToDynamicSharedToGlobalIfEEvPKT_iPS1_,@function
        .size           _ZN11memory_test29GlobalToDynamicSharedToGlobalIfEEvPKT_iPS1_,(.L_x_8 - _ZN11memory_test29GlobalToDynamicSharedToGlobalIfEEvPKT_iPS1_)
        .other          _ZN11memory_test29GlobalToDynamicSharedToGlobalIfEEvPKT_iPS1_,@"STO_CUDA_ENTRY STV_DEFAULT"
_ZN11memory_test29GlobalToDynamicSharedToGlobalIfEEvPKT_iPS1_:
.text._ZN11memory_test29GlobalToDynamicSharedToGlobalIfEEvPKT_iPS1_:
[----:B------:R-:W-:Y:S01]  /*0000*/  LDC R1, c[0x0][0x37c] ;  /* 0x0000df00ff017b82 */ /* 0x000fe20000000800 */
[----:B------:R-:W0:Y:S07]  /*0010*/  S2R R0, SR_TID.Y ;  /* 0x0000000000007919 */ /* 0x000e2e0000002200 */
[----:B------:R-:W1:Y:S01]  /*0020*/  S2UR UR5, SR_CTAID.X ;  /* 0x00000000000579c3 */ /* 0x000e620000002500 */
[----:B------:R-:W2:Y:S01]  /*0030*/  LDCU UR7, c[0x0][0x360] ;  /* 0x00006c00ff0777ac */ /* 0x000ea20008000800 */
[----:B------:R-:W0:Y:S01]  /*0040*/  S2R R3, SR_TID.X ;  /* 0x0000000000037919 */ /* 0x000e220000002100 */
[----:B------:R-:W2:Y:S01]  /*0050*/  LDCU UR4, c[0x0][0x364] ;  /* 0x00006c80ff0477ac */ /* 0x000ea20008000800 */
[----:B------:R-:W3:Y:S01]  /*0060*/  S2R R5, SR_CTAID.Y ;  /* 0x0000000000057919 */ /* 0x000ee20000002600 */
[----:B------:R-:W4:Y:S01]  /*0070*/  LDCU UR6, c[0x0][0x370] ;  /* 0x00006e00ff0677ac */ /* 0x000f220008000800 */
[----:B------:R-:W5:Y:S01]  /*0080*/  LDCU.64 UR8, c[0x0][0x380] ;  /* 0x00007000ff0877ac */ /* 0x000f620008000a00 */
[----:B--2---:R-:W-:-:S04]  /*0090*/  UIMAD UR4, UR7, UR4, URZ ;  /* 0x00000004070472a4 */ /* 0x004fc8000f8e02ff */
[----:B-1----:R-:W-:Y:S02]  /*00a0*/  UIMAD UR5, UR4, UR5, URZ ;  /* 0x00000005040572a4 */ /* 0x002fe4000f8e02ff */
[----:B----4-:R-:W-:Y:S01]  /*00b0*/  UIMAD UR4, UR4, UR6, URZ ;  /* 0x00000006040472a4 */ /* 0x010fe2000f8e02ff */
[----:B0-----:R-:W-:Y:S01]  /*00c0*/  IMAD R0, R0, UR7, R3 ;  /* 0x0000000700007c24 */ /* 0x001fe2000f8e0203 */
[----:B------:R-:W0:Y:S04]  /*00d0*/  LDCU.64 UR6, c[0x0][0x358] ;  /* 0x00006b00ff0677ac */ /* 0x000e280008000a00 */
[----:B------:R-:W-:-:S05]  /*00e0*/  IADD3 R2, P0, PT, R0, UR5, RZ ;  /* 0x0000000500027c10 */ /* 0x000fca000ff1e0ff */
[----:B------:R-:W-:Y:S02]  /*00f0*/  IMAD.X R3, RZ, RZ, RZ, P0 ;  /* 0x000000ffff037224 */ /* 0x000fe400000e06ff */
[----:B---3--:R-:W-:-:S03]  /*0100*/  IMAD.WIDE.U32 R2, R5, UR4, R2 ;  /* 0x0000000405027c25 */ /* 0x008fc6000f8e0002 */
[C---:B-----5:R-:W-:Y:S01]  /*0110*/  LEA R4, P0, R2.reuse, UR8, 0x2 ;  /* 0x0000000802047c11 */ /* 0x060fe2000f8010ff */
[----:B------:R-:W1:Y:S03]  /*0120*/  LDCU UR8, c[0x0][0x388] ;  /* 0x00007100ff0877ac */ /* 0x000e660008000800 */
[----:B------:R-:W-:-:S05]  /*0130*/  LEA.HI.X R5, R2, UR9, R3, 0x2, P0 ;  /* 0x0000000902057c11 */ /* 0x000fca00080f1403 */
[----:B0-----:R-:W2:Y:S01]  /*0140*/  LDG.E R4, desc[UR6][R4.64] ;  /* 0x0000000604047981 */ /* 0x001ea2000c1e1900 */
[----:B------:R-:W-:Y:S01]  /*0150*/  VIADD R0, R0, UR5 ;  /* 0x0000000500007c36 */ /* 0x000fe20008000000 */
[----:B-1----:R-:W-:-:S04]  /*0160*/  USHF.R.S32.HI UR4, URZ, 0x1f, UR8 ;  /* 0x0000001fff047899 */ /* 0x002fc80008011408 */
[----:B------:R-:W-:-:S04]  /*0170*/  ISETP.GE.U32.AND P0, PT, R0, UR8, PT ;  /* 0x0000000800007c0c */ /* 0x000fc8000bf06070 */
[----:B------:R-:W-:-:S03]  /*0180*/  ISETP.GE.U32.AND.EX P0, PT, RZ, UR4, PT, P0 ;  /* 0x00000004ff007c0c */ /* 0x000fc6000bf06100 */
[----:B------:R-:W0:Y:S10]  /*0190*/  LDCU.64 UR4, c[0x0][0x390] ;  /* 0x00007200ff0477ac */ /* 0x000e340008000a00 */
[----:B------:R-:W1:Y:S01]  /*01a0*/  @!P0 S2R R8, SR_CgaCtaId ;  /* 0x0000000000088919 */ /* 0x000e620000008800 */
[----:B------:R-:W-:-:S02]  /*01b0*/  @!P0 MOV R7, 0x400 ;  /* 0x0000040000078802 */ /* 0x000fc40000000f00 */
[----:B0-----:R-:W-:Y:S02]  /*01c0*/  LEA R6, P1, R2, UR4, 0x2 ;  /* 0x0000000402067c11 */ /* 0x001fe4000f8210ff */
[----:B-1----:R-:W-:Y:S02]  /*01d0*/  @!P0 LEA R9, R8, R7, 0x18 ;  /* 0x0000000708098211 */ /* 0x002fe400078ec0ff */
[----:B------:R-:W-:-:S03]  /*01e0*/  LEA.HI.X R7, R2, UR5, R3, 0x2, P1 ;  /* 0x0000000502077c11 */ /* 0x000fc600088f1403 */
[----:B------:R-:W-:-:S05]  /*01f0*/  @!P0 IMAD R9, R0, 0x4, R9 ;  /* 0x0000000400098824 */ /* 0x000fca00078e0209 */
[----:B--2---:R-:W-:Y:S04]  /*0200*/  @!P0 STS [R9], R4 ;  /* 0x0000000409008388 */ /* 0x004fe80000000800 */
[----:B------:R-:W-:Y:S01]  /*0210*/  STG.E desc[UR6][R6.64], R4 ;  /* 0x0000000406007986 */ /* 0x000fe2000c101906 */
[----:B------:R-:W-:Y:S05]  /*0220*/  EXIT ;  /* 0x000000000000794d */ /* 0x000fea0003800000 */
.L_x_2:
        /* <DEDUP_REMOVED lines=13> */
.L_x_8:


//--------------------- .text._ZN11memory_test16GlobalToGlobalV4IfEEvPKT_PS1_ --------------------------
	.section	.text._ZN11memory_test16GlobalToGlobalV4IfEEvPKT_PS1_,"ax",@progbits
	.align	128
        .global         _ZN11memory_test16GlobalToGlobalV4IfEEvPKT_PS1_
        .type           _ZN11memory_test16GlobalToGlobalV4IfEEvPKT_PS1_,@function
        .size           _ZN11memory_test16GlobalToGlobalV4IfEEvPKT_PS1_,(.L_x_9 - _ZN11memory_test16GlobalToGlobalV4IfEEvPKT_PS1_)
        .other          _ZN11memory_test16GlobalToGlobalV4IfEEvPKT_PS1_,@"STO_CUDA_ENTRY STV_DEFAULT"
_ZN11memory_test16GlobalToGlobalV4IfEEvPKT_PS1_:
.text._ZN11memory_test16GlobalToGlobalV4IfEEvPKT_PS1_:
[----:B------:R-:W-:Y:S01]  /*0000*/  LDC R1, c[0x0][0x37c] ;  /* 0x0000df00ff017b82 */ /* 0x000fe20000000800 */
[----:B------:R-:W0:Y:S01]  /*0010*/  S2R R2, SR_TID.Y ;  /* 0x0000000000027919 */ /* 0x000e220000002200 */
[----:B------:R-:W1:Y:S01]  /*0020*/  LDCU UR6, c[0x0][0x360] ;  /* 0x00006c00ff0677ac */ /* 0x000e620008000800 */
[----:B------:R-:W0:Y:S01]  /*0030*/  S2R R3, SR_TID.X ;  /* 0x0000000000037919 */ /* 0x000e220000002100 */
[----:B------:R-:W1:Y:S01]  /*0040*/  LDCU UR4, c[0x0][0x364] ;  /* 0x00006c80ff0477ac */ /* 0x000e620008000800 */
[----:B------:R-:W2:Y:S01]  /*0050*/  S2R R0, SR_CTAID.X ;  /* 0x0000000000007919 */ /* 0x000ea20000002500 */
[----:B------:R-:W3:Y:S01]  /*0060*/  LDCU UR5, c[0x0][0x370] ;  /* 0x00006e00ff0577ac */ /* 0x000ee20008000800 */
[----:B------:R-:W4:Y:S01]  /*0070*/  S2R R5, SR_CTAID.Y ;  /* 0x0000000000057919 */ /* 0x000f220000002600 */
[----:B------:R-:W5:Y:S01]  /*0080*/  LDCU.128 UR8, c[0x0][0x380] ;  /* 0x00007000ff0877ac */ /* 0x000f620008000c00 */
[----:B-1----:R-:W-:Y:S02]  /*0090*/  UIMAD UR4, UR6, UR4, URZ ;  /* 0x00000004060472a4 */ /* 0x002fe4000f8e02ff */
[----:B0-----:R-:W-:-:S04]  /*00a0*/  IMAD R2, R2, UR6, R3 ;  /* 0x0000000602027c24 */ /* 0x001fc8000f8e0203 */
[----:B--2---:R-:W-:Y:S01]  /*00b0*/  IMAD R3, R0, UR4, RZ ;  /* 0x0000000400037c24 */ /* 0x004fe2000f8e02ff */
[----:B---3--:R-:W-:-:S04]  /*00c0*/  UIMAD UR4, UR4, UR5, URZ ;  /* 0x00000005040472a4 */ /* 0x008fc8000f8e02ff */
[----:B------:R-:W-:-:S05]  /*00d0*/  IADD3 R2, P0, PT, R3, R2, RZ ;  /* 0x0000000203027210 */ /* 0x000fca0007f1e0ff */
[----:B------:R-:W-:Y:S02]  /*00e0*/  IMAD.X R3, RZ, RZ, RZ, P0 ;  /* 0x000000ffff037224 */ /* 0x000fe400000e06ff */
[----:B----4-:R-:W-:Y:S01]  /*00f0*/  IMAD.WIDE.U32 R2, R5, UR4, R2 ;  /* 0x0000000405027c25 */ /* 0x010fe2000f8e0002 */
[----:B------:R-:W0:Y:S03]  /*0100*/  LDCU.64 UR4, c[0x0][0x358] ;  /* 0x00006b00ff0477ac */ /* 0x000e260008000a00 */
[C---:B------:R-:W-:Y:S01]  /*0110*/  IMAD.SHL.U32 R4, R2.reuse, 0x10, RZ ;  /* 0x0000001002047824 */ /* 0x040fe200078e00ff */
[----:B------:R-:W-:-:S04]  /*0120*/  SHF.L.U64.HI R0, R2, 0x4, R3 ;  /* 0x0000000402007819 */ /* 0x000fc80000010203 */
[----:B-----5:R-:W-:-:S04]  /*0130*/  IADD3 R2, P0, PT, R4, UR8, RZ ;  /* 0x0000000804027c10 */ /* 0x020fc8000ff1e0ff */
[----:B------:R-:W-:-:S05]  /*0140*/  IADD3.X R3, PT, PT, R0, UR9, RZ, P0, !PT ;  /* 0x0000000900037c10 */ /* 0x000fca00087fe4ff */
[----:B0-----:R-:W2:Y:S01]  /*0150*/  LDG.E.128 R8, desc[UR4][R2.64] ;  /* 0x0000000402087981 */ /* 0x001ea2000c1e1d00 */
[----:B------:R-:W-:-:S04]  /*0160*/  IADD3 R4, P0, PT, R4, UR10, RZ ;  /* 0x0000000a04047c10 */ /* 0x000fc8000ff1e0ff */
[----:B------:R-:W-:-:S05]  /*0170*/  IADD3.X R5, PT, PT, R0, UR11, RZ, P0, !PT ;  /* 0x0000000b00057c10 */ /* 0x000fca00087fe4ff */
[----:B--2---:R-:W-:Y:S01]  /*0180*/  STG.E.128 desc[UR4][R4.64], R8 ;  /* 0x0000000804007986 */ /* 0x004fe2000c101d04 */
[----:B------:R-:W-:Y:S05]  /*0190*/  EXIT ;  /* 0x000000000000794d */ /* 0x000fea0003800000 */
.L_x_3:
        /* <DEDUP_REMOVED lines=14> */
.L_x_9:


//--------------------- .text._ZN11memory_test14GlobalToGlobalIfEEvPKT_PS1_ --------------------------
	.section	.text._ZN11memory_test14GlobalToGlobalIfEEvPKT_PS1_,"ax",@progbits
	.align	128
        .global         _ZN11memory_test14GlobalToGlobalIfEEvPKT_PS1_
        .type           _ZN11memory_test14GlobalToGlobalIfEEvPKT_PS1_,@function
        .size           _ZN11memory_test14GlobalToGlobalIfEEvPKT_PS1_,(.L_x_10 - _ZN11memory_test14GlobalToGlobalIfEEvPKT_PS1_)
        .other          _ZN11memory_test14GlobalToGlobalIfEEvPKT_PS1_,@"STO_CUDA_ENTRY STV_DEFAULT"
_ZN11memory_test14GlobalToGlobalIfEEvPKT_PS1_:
.text._ZN11memory_test14GlobalToGlobalIfEEvPKT_PS1_:
        /* <DEDUP_REMOVED lines=20> */
[----:B------:R-:W-:-:S06]  /*0140*/  IADD3.X R3, PT, PT, R0, UR9, RZ, P0, !PT ;  /* 0x0000000900037c10 */ /* 0x000fcc00087fe4ff */
[----:B0-----:R-:W2:Y:S01]  /*0150*/  LDG.E R3, desc[UR4][R2.64] ;  /* 0x0000000402037981 */ /* 0x001ea2000c1e1900 */
[----:B------:R-:W-:-:S04]  /*0160*/  IADD3 R4, P0, PT, R4, UR10, RZ ;  /* 0x0000000a04047c10 */ /* 0x000fc8000ff1e0ff */
[----:B------:R-:W-:-:S05]  /*0170*/  IADD3.X R5, PT, PT, R0, UR11, RZ, P0, !PT ;  /* 0x0000000b00057c10 */ /* 0x000fca00087fe4ff */
[----:B--2---:R-:W-:Y:S01]  /*0180*/  STG.E desc[UR4][R4.64], R3 ;  /* 0x0000000304007986 */ /* 0x004fe2000c101904 */
[----:B------:R-:W-:Y:S05]  /*0190*/  EXIT ;  /* 0x000000000000794d */ /* 0x000fea0003800000 */
.L_x_4:
        /* <DEDUP_REMOVED lines=14> */
.L_x_10:


//--------------------- .text._ZN11memory_test21GlobalToDynamicSharedIfEEvPKT_PS1_ --------------------------
	.section	.text._ZN11memory_test21GlobalToDynamicSharedIfEEvPKT_PS1_,"ax",@progbits
	.align	128
        .global         _ZN11memory_test21GlobalToDynamicSharedIfEEvPKT_PS1_
        .type           _ZN11memory_test21GlobalToDynamicSharedIfEEvPKT_PS1_,@function
        .size           _ZN11memory_test21GlobalToDynamicSharedIfEEvPKT_PS1_,(.L_x_11 - _ZN11memory_test21GlobalToDynamicSharedIfEEvPKT_PS1_)
        .other          _ZN11memory_test21GlobalToDynamicSharedIfEEvPKT_PS1_,@"STO_CUDA_ENTRY STV_DEFAULT"
_ZN11memory_test21GlobalToDynamicSharedIfEEvPKT_PS1_:
.text._ZN11memory_test21GlobalToDynamicSharedIfEEvPKT_PS1_:
[----:B------:R-:W-:Y:S01]  /*0000*/  LDC R1, c[0x0][0x37c] ;  /* 0x0000df00ff017b82 */ /* 0x000fe20000000800 */
[----:B------:R-:W0:Y:S07]  /*0010*/  S2R R0, SR_TID.Y ;  /* 0x0000000000007919 */ /* 0x000e2e0000002200 */
[----:B------:R-:W1:Y:S01]  /*0020*/  S2UR UR5, SR_CTAID.Y ;  /* 0x00000000000579c3 */ /* 0x000e620000002600 */
[----:B------:R-:W2:Y:S01]  /*0030*/  LDCU UR7, c[0x0][0x360] ;  /* 0x00006c00ff0777ac */ /* 0x000ea20008000800 */
[----:B------:R-:W0:Y:S01]  /*0040*/  S2R R3, SR_TID.X ;  /* 0x0000000000037919 */ /* 0x000e220000002100 */
[----:B------:R-:W2:Y:S01]  /*0050*/  LDCU UR4, c[0x0][0x364] ;  /* 0x00006c80ff0477ac */ /* 0x000ea20008000800 */
[----:B------:R-:W3:Y:S01]  /*0060*/  S2R R5, SR_CTAID.X ;  /* 0x0000000000057919 */ /* 0x000ee20000002500 */
        /* <DEDUP_REMOVED lines=10> */
[----:B-----5:R-:W-:-:S04]  /*0110*/  LEA R4, P0, R2, UR8, 0x2 ;  /* 0x0000000802047c11 */ /* 0x020fc8000f8010ff */
[----:B------:R-:W-:-:S05]  /*0120*/  LEA.HI.X R5, R2, UR9, R3, 0x2, P0 ;  /* 0x0000000902057c11 */ /* 0x000fca00080f1403 */
[----:B0-----:R-:W2:Y:S01]  /*0130*/  LDG.E.CONSTANT R4, desc[UR6][R4.64] ;  /* 0x0000000604047981 */ /* 0x001ea2000c1e9900 */
[----:B------:R-:W0:Y:S01]  /*0140*/  S2UR UR6, SR_CgaCtaId ;  /* 0x00000000000679c3 */ /* 0x000e220000008800 */
[----:B------:R-:W-:Y:S01]  /*0150*/  UMOV UR4, 0x400 ;  /* 0x0000040000047882 */ /* 0x000fe20000000000 */
[----:B------:R-:W-:Y:S01]  /*0160*/  VIADD R0, R0, UR5 ;  /* 0x0000000500007c36 */ /* 0x000fe20008000000 */
[----:B0-----:R-:W-:-:S06]  /*0170*/  ULEA UR4, UR6, UR4, 0x18 ;  /* 0x0000000406047291 */ /* 0x001fcc000f8ec0ff */
[----:B------:R-:W-:-:S05]  /*0180*/  LEA R3, R0, UR4, 0x2 ;  /* 0x0000000400037c11 */ /* 0x000fca000f8e10ff */
[----:B--2---:R-:W-:Y:S01]  /*0190*/  STS [R3], R4 ;  /* 0x0000000403007388 */ /* 0x004fe20000000800 */
[----:B------:R-:W-:Y:S05]  /*01a0*/  EXIT ;  /* 0x000000000000794d */ /* 0x000fea0003800000 */
.L_x_5:
        /* <DEDUP_REMOVED lines=13> */
.L_x_11:


//--------------------- .nv.shared._ZN11memory_test16SharedToSharedV4IfEEvPKT_PS1_ --------------------------
	.section	.nv.shared._ZN11memory_test16SharedToSharedV4IfEEvPKT_PS1_,"aw",@nobits
	.sectionflags	@""
	.align	16
	.zero		1024


//--------------------- .nv.shared.reserved.0     --------------------------
	.section	.nv.shared.reserved.0,"aw",@nobits
	.weak		__nv_reservedSMEM_offset_0_alias
	.size		__nv_reservedSMEM_offset_0_alias, 0, 64
	.other		__nv_reservedSMEM_offset_0_alias,@"STO_CUDA_RESERVED_SHARED STV_DEFAULT"
__nv_reservedSMEM_offset_0_alias:
	.zero		0
	.zero		64


//--------------------- .nv.shared._ZN11memory_test14SharedToSharedIfEEvPKT_PS1_ --------------------------
	.section	.nv.shared._ZN11memory_test14SharedToSharedIfEEvPKT_PS1_,"aw",@nobits
	.sectionflags	@""
	.align	16
	.zero		1024


//--------------------- .nv.shared._ZN11memory_test29GlobalToDynamicSharedToGlobalIfEEvPKT_iPS1_ --------------------------
	.section	.nv.shared._ZN11memory_test29GlobalToDynamicSharedToGlobalIfEEvPKT_iPS1_,"aw",@nobits
	.sectionflags	@""
	.align	16
	.zero		1024


//--------------------- .nv.shared._ZN11memory_test16GlobalToGlobalV4IfEEvPKT_PS1_ --------------------------
	.section	.nv.shared._ZN11memory_test16GlobalToGlobalV4IfEEvPKT_PS1_,"aw",@nobits
	.sectionflags	@""
	.align	16
	.zero		1024


//--------------------- .nv.shared._ZN11memory_test14GlobalToGlobalIfEEvPKT_PS1_ --------------------------
	.section	.nv.shared._ZN11memory_test14GlobalToGlobalIfEEvPKT_PS1_,"aw",@nobits
	.sectionflags	@""
	.align	16
	.zero		1024


//--------------------- .nv.shared._ZN11memory_test21GlobalToDynamicSharedIfEEvPKT_PS1_ --------------------------
	.section	.nv.shared._ZN11memory_test21GlobalToDynamicSharedIfEEvPKT_PS1_,"aw",@nobits
	.sectionflags	@""
	.align	16
	.zero		1024


//--------------------- .nv.constant0._ZN11memory_test16SharedToSharedV4IfEEvPKT_PS1_ --------------------------
	.section	.nv.constant0._ZN11memory_test16SharedToSharedV4IfEEvPKT_PS1_,"a",@progbits
	.sectionflags	@""
	.align	4
.nv.constant0._ZN11memory_test16SharedToSharedV4IfEEvPKT_PS1_:
	.zero		912


//--------------------- .nv.constant0._ZN11memory_test14SharedToSharedIfEEvPKT_PS1_ --------------------------
	.section	.nv.constant0._ZN11memory_test14SharedToSharedIfEEvPKT_PS1_,"a",@progbits
	.sectionflags	@""
	.align	4
.nv.constant0._ZN11memory_test14SharedToSharedIfEEvPKT_PS1_:
	.zero		912


//--------------------- .nv.constant0._ZN11memory_test29GlobalToDynamicSharedToGlobalIfEEvPKT_iPS1_ --------------------------
	.section	.nv.constant0._ZN11memory_test29GlobalToDynamicSharedToGlobalIfEEvPKT_iPS1_,"a",@progbits
	.sectionflags	@""
	.align	4
.nv.constant0._ZN11memory_test29GlobalToDynamicSharedToGlobalIfEEvPKT_iPS1_:
	.zero		920


//--------------------- .nv.constant0._ZN11memory_test16GlobalToGlobalV4IfEEvPKT_PS1_ --------------------------
	.section	.nv.constant0._ZN11memory_test16GlobalToGlobalV4IfEEvPKT_PS1_,"a",@progbits
	.sectionflags	@""
	.align	4
.nv.constant0._ZN11memory_test16GlobalToGlobalV4IfEEvPKT_PS1_:
	.zero		912


//--------------------- .nv.constant0._ZN11memory_test14GlobalToGlobalIfEEvPKT_PS1_ --------------------------
	.section	.nv.constant0._ZN11memory_test14GlobalToGlobalIfEEvPKT_PS1_,"a",@progbits
	.sectionflags	@""
	.align	4
.nv.constant0._ZN11memory_test14GlobalToGlobalIfEEvPKT_PS1_:
	.zero		912


//--------------------- .nv.constant0._ZN11memory_test21GlobalToDynamicSharedIfEEvPKT_PS1_ --------------------------
	.section	.nv.constant0._ZN11memory_test21GlobalToDynamicSharedIfEEvPKT_PS1_,"a",@progbits
	.sectionflags	@""
	.align	4
.nv.constant0._ZN11memory_test21GlobalToDynamicSharedIfEEvPKT_PS1_:
	.zero		912


//--------------------- SYMBOLS --------------------------

	.type		.nv.reservedSmem.offset0,@object
	.size		.nv.reservedSmem.offset0,0x4
	.type		.nv.reservedSmem.cap,@object
	.size		.nv.reservedSmem.cap,0x4
